//
// Generated by NVIDIA NVVM Compiler
//
// Compiler Build ID: CL-36424714
// Cuda compilation tools, release 13.0, V13.0.88
// Based on NVVM 20.0.0
//

.version 9.0
.target sm_100
.address_size 64

	// .globl	_Z10reluKernelPfi

.visible .entry _Z10reluKernelPfi(
	.param .u64 .ptr .align 1 _Z10reluKernelPfi_param_0,
	.param .u32 _Z10reluKernelPfi_param_1
)
{
	.reg .pred 	%p<2>;
	.reg .b32 	%r<6>;
	.reg .b32 	%f<3>;
	.reg .b64 	%rd<5>;

	ld.param.u64 	%rd1, [_Z10reluKernelPfi_param_0];
	ld.param.u32 	%r2, [_Z10reluKernelPfi_param_1];
	mov.u32 	%r3, %ctaid.x;
	mov.u32 	%r4, %ntid.x;
	mov.u32 	%r5, %tid.x;
	mad.lo.s32 	%r1, %r3, %r4, %r5;
	setp.ge.s32 	%p1, %r1, %r2;
	@%p1 bra 	$L__BB0_2;
	cvta.to.global.u64 	%rd2, %rd1;
	mul.wide.s32 	%rd3, %r1, 4;
	add.s64 	%rd4, %rd2, %rd3;
	ld.global.f32 	%f1, [%rd4];
	max.f32 	%f2, %f1, 0f00000000;
	st.global.f32 	[%rd4], %f2;
$L__BB0_2:
	ret;

}


// ===== COMPILED SASS (sm_100) =====

	.target	sm_100

	.elftype	@"ET_EXEC"


//--------------------- .note.nv.tkinfo           --------------------------
	.section	.note.nv.tkinfo,"",@"SHT_NOTE"
	.sectionflags	@"SHF_NOTE_NV_TKINFO"
	.tkinfo
        /*0018*/ 	.word	0x00000002
        /*0030*/ 	.string	""
        /*0030*/ 	.string	"ptxas"
        /*0030*/ 	.string	"Cuda compilation tools, release 13.0, V13.0.88"
        /*0030*/ 	.string	"Build cuda_13.0.r13.0/compiler.36424714_0"
        /*0030*/ 	.string	"-arch sm_100 -m 64 "



//--------------------- .note.nv.cuinfo           --------------------------
	.section	.note.nv.cuinfo,"",@"SHT_NOTE"
	.sectionflags	@"SHF_NOTE_NV_CUINFO"
        /*0018*/ 	.short	0x0002
        /*001a*/ 	.short	0x0064
        /*001c*/ 	.short	0x0082
	.zero		2


//--------------------- .nv.info                  --------------------------
	.section	.nv.info,"",@"SHT_CUDA_INFO"
	.align	4


	//----- nvinfo : EIATTR_REGCOUNT
	.align		4
        /*0000*/ 	.byte	0x04, 0x2f
        /*0002*/ 	.short	(.L_1 - .L_0)
	.align		4
.L_0:
        /*0004*/ 	.word	index@(_Z10reluKernelPfi)
        /*0008*/ 	.word	0x00000008


	//----- nvinfo : EIATTR_FRAME_SIZE
	.align		4
.L_1:
        /*000c*/ 	.byte	0x04, 0x11
        /*000e*/ 	.short	(.L_3 - .L_2)
	.align		4
.L_2:
        /*0010*/ 	.word	index@(_Z10reluKernelPfi)
        /*0014*/ 	.word	0x00000000


	//----- nvinfo : EIATTR_MIN_STACK_SIZE
	.align		4
.L_3:
        /*0018*/ 	.byte	0x04, 0x12
        /*001a*/ 	.short	(.L_5 - .L_4)
	.align		4
.L_4:
        /*001c*/ 	.word	index@(_Z10reluKernelPfi)
        /*0020*/ 	.word	0x00000000
.L_5:


//--------------------- .nv.compat                --------------------------
	.section	.nv.compat,"",@"SHT_CUDA_COMPAT_INFO"
	.align	4
        /*0000*/ 	.byte	0x02, 0x09, 0x00, 0x00, 0x02, 0x02, 0x01, 0x00, 0x02, 0x05, 0x05, 0x00, 0x03, 0x07, 0x01, 0x01
        /*0010*/ 	.byte	0x02, 0x03, 0x00, 0x00, 0x02, 0x06, 0x01, 0x00, 0x04, 0x0b, 0x08, 0x00, 0x09, 0x00, 0x00, 0x00
        /*0020*/ 	.byte	0x00, 0x00, 0x00, 0x00


//--------------------- .nv.info._Z10reluKernelPfi --------------------------
	.section	.nv.info._Z10reluKernelPfi,"",@"SHT_CUDA_INFO"
	.sectionflags	@""
	.align	4


	//----- nvinfo : EIATTR_CUDA_API_VERSION
	.align		4
        /*0000*/ 	.byte	0x04, 0x37
        /*0002*/ 	.short	(.L_7 - .L_6)
.L_6:
        /*0004*/ 	.word	0x00000082


	//----- nvinfo : EIATTR_KPARAM_INFO
	.align		4
.L_7:
        /*0008*/ 	.byte	0x04, 0x17
        /*000a*/ 	.short	(.L_9 - .L_8)
.L_8:
        /*000c*/ 	.word	0x00000000
        /*0010*/ 	.short	0x0001
        /*0012*/ 	.short	0x0008
        /*0014*/ 	.byte	0x00, 0xf0, 0x11, 0x00


	//----- nvinfo : EIATTR_KPARAM_INFO
	.align		4
.L_9:
        /*0018*/ 	.byte	0x04, 0x17
        /*001a*/ 	.short	(.L_11 - .L_10)
.L_10:
        /*001c*/ 	.word	0x00000000
        /*0020*/ 	.short	0x0000
        /*0022*/ 	.short	0x0000
        /*0024*/ 	.byte	0x00, 0xf5, 0x21, 0x00


	//----- nvinfo : EIATTR_SPARSE_MMA_MASK
	.align		4
.L_11:
        /*0028*/ 	.byte	0x03, 0x50
        /*002a*/ 	.short	0x0000


	//----- nvinfo : EIATTR_MAXREG_COUNT
	.align		4
        /*002c*/ 	.byte	0x03, 0x1b
        /*002e*/ 	.short	0x00ff


	//----- nvinfo : EIATTR_MERCURY_ISA_VERSION
	.align		4
        /*0030*/ 	.byte	0x03, 0x5f
        /*0032*/ 	.short	0x0101


	//----- nvinfo : EIATTR_VRC_CTA_INIT_COUNT
	.align		4
        /*0034*/ 	.byte	0x02, 0x4a
	.zero		1
	.zero		1


	//----- nvinfo : EIATTR_EXIT_INSTR_OFFSETS
	.align		4
        /*0038*/ 	.byte	0x04, 0x1c
        /*003a*/ 	.short	(.L_13 - .L_12)


	//   ....[0]....
.L_12:
        /*003c*/ 	.word	0x00000070


	//   ....[1]....
        /*0040*/ 	.word	0x000000e0


	//----- nvinfo : EIATTR_CBANK_PARAM_SIZE
	.align		4
.L_13:
        /*0044*/ 	.byte	0x03, 0x19
        /*0046*/ 	.short	0x000c


	//----- nvinfo : EIATTR_PARAM_CBANK
	.align		4
        /*0048*/ 	.byte	0x04, 0x0a
        /*004a*/ 	.short	(.L_15 - .L_14)
	.align		4
.L_14:
        /*004c*/ 	.word	index@(.nv.constant0._Z10reluKernelPfi)
        /*0050*/ 	.short	0x0380
        /*0052*/ 	.short	0x000c


	//----- nvinfo : EIATTR_SW_WAR
	.align		4
.L_15:
        /*0054*/ 	.byte	0x04, 0x36
        /*0056*/ 	.short	(.L_17 - .L_16)
.L_16:
        /*0058*/ 	.word	0x00000008
.L_17:


//--------------------- .nv.callgraph             --------------------------
	.section	.nv.callgraph,"",@"SHT_CUDA_CALLGRAPH"
	.align	4
	.sectionentsize	8
	.align		4
        /*0000*/ 	.word	0x00000000
	.align		4
        /*0004*/ 	.word	0xffffffff
	.align		4
        /*0008*/ 	.word	0x00000000
	.align		4
        /*000c*/ 	.word	0xfffffffe
	.align		4
        /*0010*/ 	.word	0x00000000
	.align		4
        /*0014*/ 	.word	0xfffffffd
	.align		4
        /*0018*/ 	.word	0x00000000
	.align		4
        /*001c*/ 	.word	0xfffffffc


//--------------------- .text._Z10reluKernelPfi   --------------------------
	.section	.text._Z10reluKernelPfi,"ax",@progbits
	.align	128
        .global         _Z10reluKernelPfi
        .type           _Z10reluKernelPfi,@function
        .size           _Z10reluKernelPfi,(.L_x_1 - _Z10reluKernelPfi)
        .other          _Z10reluKernelPfi,@"STO_CUDA_ENTRY STV_DEFAULT"
_Z10reluKernelPfi:
.text._Z10reluKernelPfi:
[----:B------:R-:W-:Y:S01]  /*0000*/  LDC R1, c[0x0][0x37c] ;  /* 0x0000df00ff017b82 */ /* 0x000fe20000000800 */
[----:B------:R-:W0:Y:S07]  /*0010*/  S2R R0, SR_TID.X ;  /* 0x0000000000007919 */ /* 0x000e2e0000002100 */
[----:B------:R-:W0:Y:S01]  /*0020*/  S2UR UR4, SR_CTAID.X ;  /* 0x00000000000479c3 */ /* 0x000e220000002500 */
[----:B------:R-:W1:Y:S07]  /*0030*/  LDCU UR5, c[0x0][0x388] ;  /* 0x00007100ff0577ac */ /* 0x000e6e0008000800 */
[----:B------:R-:W0:Y:S02]  /*0040*/  LDC R5, c[0x0][0x360] ;  /* 0x0000d800ff057b82 */ /* 0x000e240000000800 */
[----:B0-----:R-:W-:-:S05]  /*0050*/  IMAD R5, R5, UR4, R0 ;  /* 0x0000000405057c24 */ /* 0x001fca000f8e0200 */
[----:B-1----:R-:W-:-:S13]  /*0060*/  ISETP.GE.AND P0, PT, R5, UR5, PT ;  /* 0x0000000505007c0c */ /* 0x002fda000bf06270 */
[----:B------:R-:W-:Y:S05]  /*0070*/  @P0 EXIT ;  /* 0x000000000000094d */ /* 0x000fea0003800000 */
[----:B------:R-:W0:Y:S01]  /*0080*/  LDC.64 R2, c[0x0][0x380] ;  /* 0x0000e000ff027b82 */ /* 0x000e220000000a00 */
[----:B------:R-:W1:Y:S01]  /*0090*/  LDCU.64 UR4, c[0x0][0x358] ;  /* 0x00006b00ff0477ac */ /* 0x000e620008000a00 */
[----:B0-----:R-:W-:-:S05]  /*00a0*/  IMAD.WIDE R2, R5, 0x4, R2 ;  /* 0x0000000405027825 */ /* 0x001fca00078e0202 */
[----:B-1----:R-:W2:Y:S02]  /*00b0*/  LDG.E R0, desc[UR4][R2.64] ;  /* 0x0000000402007981 */ /* 0x002ea4000c1e1900 */
[----:B--2---:R-:W-:-:S05]  /*00c0*/  FMNMX R5, RZ, R0, !PT ;  /* 0x00000000ff057209 */ /* 0x004fca0007800000 */
[----:B------:R-:W-:Y:S01]  /*00d0*/  STG.E desc[UR4][R2.64], R5 ;  /* 0x0000000502007986 */ /* 0x000fe2000c101904 */
[----:B------:R-:W-:Y:S05]  /*00e0*/  EXIT ;  /* 0x000000000000794d */ /* 0x000fea0003800000 */
.L_x_0:
[----:B------:R-:W-:-:S00]  /*00f0*/  BRA `(.L_x_0) ;  /* 0xfffffffc00fc7947 */ /* 0x000fc0000383ffff */
[----:B------:R-:W-:-:S00]  /*0100*/  NOP ;  /* 0x0000000000007918 */ /* 0x000fc00000000000 */
[----:B------:R-:W-:-:S00]  /*0110*/  NOP ;  /* 0x0000000000007918 */ /* 0x000fc00000000000 */
[----:B------:R-:W-:-:S00]  /*0120*/  NOP ;  /* 0x0000000000007918 */ /* 0x000fc00000000000 */
[----:B------:R-:W-:-:S00]  /*0130*/  NOP ;  /* 0x0000000000007918 */ /* 0x000fc00000000000 */
[----:B------:R-:W-:-:S00]  /*0140*/  NOP ;  /* 0x0000000000007918 */ /* 0x000fc00000000000 */
[----:B------:R-:W-:-:S00]  /*0150*/  NOP ;  /* 0x0000000000007918 */ /* 0x000fc00000000000 */
[----:B------:R-:W-:-:S00]  /*0160*/  NOP ;  /* 0x0000000000007918 */ /* 0x000fc00000000000 */
[----:B------:R-:W-:-:S00]  /*0170*/  NOP ;  /* 0x0000000000007918 */ /* 0x000fc00000000000 */
.L_x_1:


//--------------------- .nv.shared.reserved.0     --------------------------
	.section	.nv.shared.reserved.0,"aw",@nobits
	.weak		__nv_reservedSMEM_offset_0_alias
	.size		__nv_reservedSMEM_offset_0_alias, 0, 64
	.other		__nv_reservedSMEM_offset_0_alias,@"STO_CUDA_RESERVED_SHARED STV_DEFAULT"
__nv_reservedSMEM_offset_0_alias:
	.zero		0
	.zero		64


//--------------------- .nv.constant0._Z10reluKernelPfi --------------------------
	.section	.nv.constant0._Z10reluKernelPfi,"a",@progbits
	.sectionflags	@""
	.align	4
.nv.constant0._Z10reluKernelPfi:
	.zero		908


//--------------------- SYMBOLS --------------------------

	.type		.nv.reservedSmem.offset0,@object
	.size		.nv.reservedSmem.offset0,0x4
